//
// Generated by NVIDIA NVVM Compiler
//
// Compiler Build ID: CL-36424714
// Cuda compilation tools, release 13.0, V13.0.88
// Based on NVVM 20.0.0
//

.version 9.0
.target sm_100
.address_size 64

	// .globl	_Z12matMulKernelPfS_S_i

.visible .entry _Z12matMulKernelPfS_S_i(
	.param .u64 .ptr .align 1 _Z12matMulKernelPfS_S_i_param_0,
	.param .u64 .ptr .align 1 _Z12matMulKernelPfS_S_i_param_1,
	.param .u64 .ptr .align 1 _Z12matMulKernelPfS_S_i_param_2,
	.param .u32 _Z12matMulKernelPfS_S_i_param_3
)
{
	.reg .pred 	%p<10>;
	.reg .b32 	%r<81>;
	.reg .b32 	%f<67>;
	.reg .b64 	%rd<48>;

	ld.param.u64 	%rd5, [_Z12matMulKernelPfS_S_i_param_0];
	ld.param.u64 	%rd6, [_Z12matMulKernelPfS_S_i_param_1];
	ld.param.u64 	%rd4, [_Z12matMulKernelPfS_S_i_param_2];
	ld.param.u32 	%r44, [_Z12matMulKernelPfS_S_i_param_3];
	cvta.to.global.u64 	%rd1, %rd6;
	cvta.to.global.u64 	%rd2, %rd5;
	mov.u32 	%r45, %ntid.x;
	mov.u32 	%r46, %ctaid.x;
	mov.u32 	%r47, %tid.x;
	mad.lo.s32 	%r1, %r45, %r46, %r47;
	mov.u32 	%r48, %ntid.y;
	mov.u32 	%r49, %ctaid.y;
	mul.lo.s32 	%r2, %r48, %r49;
	mov.u32 	%r3, %tid.y;
	add.s32 	%r50, %r2, %r3;
	max.s32 	%r51, %r1, %r50;
	setp.ge.s32 	%p1, %r51, %r44;
	@%p1 bra 	$L__BB0_13;
	mul.lo.s32 	%r5, %r44, %r1;
	and.b32  	%r6, %r44, 7;
	setp.lt.u32 	%p2, %r44, 8;
	mov.f32 	%f66, 0f00000000;
	mov.b32 	%r79, 0;
	@%p2 bra 	$L__BB0_4;
	and.b32  	%r79, %r44, 2147483640;
	neg.s32 	%r77, %r79;
	add.s32 	%r53, %r3, %r44;
	add.s32 	%r76, %r53, %r2;
	shl.b32 	%r10, %r44, 3;
	shl.b32 	%r54, %r44, 1;
	add.s32 	%r75, %r50, %r54;
	mad.lo.s32 	%r74, %r44, 3, %r50;
	shl.b32 	%r55, %r44, 2;
	add.s32 	%r73, %r50, %r55;
	mad.lo.s32 	%r72, %r44, 5, %r50;
	mad.lo.s32 	%r71, %r44, 6, %r50;
	mad.lo.s32 	%r70, %r44, 7, %r50;
	add.s64 	%rd3, %rd2, 16;
	mov.f32 	%f66, 0f00000000;
	mov.u32 	%r68, %r5;
	mov.u32 	%r69, %r50;
$L__BB0_3:
	.pragma "nounroll";
	mul.wide.s32 	%rd7, %r68, 4;
	add.s64 	%rd8, %rd3, %rd7;
	ld.global.f32 	%f16, [%rd8+-16];
	mul.wide.u32 	%rd9, %r69, 4;
	add.s64 	%rd10, %rd1, %rd9;
	ld.global.f32 	%f17, [%rd10];
	fma.rn.f32 	%f18, %f16, %f17, %f66;
	ld.global.f32 	%f19, [%rd8+-12];
	mul.wide.u32 	%rd11, %r76, 4;
	add.s64 	%rd12, %rd1, %rd11;
	ld.global.f32 	%f20, [%rd12];
	fma.rn.f32 	%f21, %f19, %f20, %f18;
	ld.global.f32 	%f22, [%rd8+-8];
	mul.wide.u32 	%rd13, %r75, 4;
	add.s64 	%rd14, %rd1, %rd13;
	ld.global.f32 	%f23, [%rd14];
	fma.rn.f32 	%f24, %f22, %f23, %f21;
	ld.global.f32 	%f25, [%rd8+-4];
	mul.wide.u32 	%rd15, %r74, 4;
	add.s64 	%rd16, %rd1, %rd15;
	ld.global.f32 	%f26, [%rd16];
	fma.rn.f32 	%f27, %f25, %f26, %f24;
	ld.global.f32 	%f28, [%rd8];
	mul.wide.u32 	%rd17, %r73, 4;
	add.s64 	%rd18, %rd1, %rd17;
	ld.global.f32 	%f29, [%rd18];
	fma.rn.f32 	%f30, %f28, %f29, %f27;
	ld.global.f32 	%f31, [%rd8+4];
	mul.wide.u32 	%rd19, %r72, 4;
	add.s64 	%rd20, %rd1, %rd19;
	ld.global.f32 	%f32, [%rd20];
	fma.rn.f32 	%f33, %f31, %f32, %f30;
	ld.global.f32 	%f34, [%rd8+8];
	mul.wide.u32 	%rd21, %r71, 4;
	add.s64 	%rd22, %rd1, %rd21;
	ld.global.f32 	%f35, [%rd22];
	fma.rn.f32 	%f36, %f34, %f35, %f33;
	ld.global.f32 	%f37, [%rd8+12];
	mul.wide.u32 	%rd23, %r70, 4;
	add.s64 	%rd24, %rd1, %rd23;
	ld.global.f32 	%f38, [%rd24];
	fma.rn.f32 	%f66, %f37, %f38, %f36;
	add.s32 	%r77, %r77, 8;
	add.s32 	%r76, %r76, %r10;
	add.s32 	%r75, %r75, %r10;
	add.s32 	%r74, %r74, %r10;
	add.s32 	%r73, %r73, %r10;
	add.s32 	%r72, %r72, %r10;
	add.s32 	%r71, %r71, %r10;
	add.s32 	%r70, %r70, %r10;
	add.s32 	%r69, %r69, %r10;
	add.s32 	%r68, %r68, 8;
	setp.ne.s32 	%p3, %r77, 0;
	@%p3 bra 	$L__BB0_3;
$L__BB0_4:
	setp.eq.s32 	%p4, %r6, 0;
	@%p4 bra 	$L__BB0_12;
	and.b32  	%r38, %r44, 3;
	setp.lt.u32 	%p5, %r6, 4;
	@%p5 bra 	$L__BB0_7;
	add.s32 	%r56, %r79, %r5;
	mul.wide.s32 	%rd25, %r56, 4;
	add.s64 	%rd26, %rd2, %rd25;
	ld.global.f32 	%f40, [%rd26];
	mad.lo.s32 	%r57, %r79, %r44, %r50;
	mul.wide.u32 	%rd27, %r57, 4;
	add.s64 	%rd28, %rd1, %rd27;
	ld.global.f32 	%f41, [%rd28];
	fma.rn.f32 	%f42, %f40, %f41, %f66;
	ld.global.f32 	%f43, [%rd26+4];
	add.s32 	%r58, %r57, %r44;
	mul.wide.u32 	%rd29, %r58, 4;
	add.s64 	%rd30, %rd1, %rd29;
	ld.global.f32 	%f44, [%rd30];
	fma.rn.f32 	%f45, %f43, %f44, %f42;
	ld.global.f32 	%f46, [%rd26+8];
	add.s32 	%r59, %r58, %r44;
	mul.wide.u32 	%rd31, %r59, 4;
	add.s64 	%rd32, %rd1, %rd31;
	ld.global.f32 	%f47, [%rd32];
	fma.rn.f32 	%f48, %f46, %f47, %f45;
	ld.global.f32 	%f49, [%rd26+12];
	add.s32 	%r60, %r59, %r44;
	mul.wide.u32 	%rd33, %r60, 4;
	add.s64 	%rd34, %rd1, %rd33;
	ld.global.f32 	%f50, [%rd34];
	fma.rn.f32 	%f66, %f49, %f50, %f48;
	add.s32 	%r79, %r79, 4;
$L__BB0_7:
	setp.eq.s32 	%p6, %r38, 0;
	@%p6 bra 	$L__BB0_12;
	setp.eq.s32 	%p7, %r38, 1;
	@%p7 bra 	$L__BB0_10;
	add.s32 	%r61, %r79, %r5;
	mul.wide.s32 	%rd35, %r61, 4;
	add.s64 	%rd36, %rd2, %rd35;
	ld.global.f32 	%f52, [%rd36];
	mad.lo.s32 	%r62, %r79, %r44, %r50;
	mul.wide.u32 	%rd37, %r62, 4;
	add.s64 	%rd38, %rd1, %rd37;
	ld.global.f32 	%f53, [%rd38];
	fma.rn.f32 	%f54, %f52, %f53, %f66;
	ld.global.f32 	%f55, [%rd36+4];
	add.s32 	%r63, %r62, %r44;
	mul.wide.u32 	%rd39, %r63, 4;
	add.s64 	%rd40, %rd1, %rd39;
	ld.global.f32 	%f56, [%rd40];
	fma.rn.f32 	%f66, %f55, %f56, %f54;
	add.s32 	%r79, %r79, 2;
$L__BB0_10:
	and.b32  	%r64, %r44, 1;
	setp.eq.b32 	%p8, %r64, 1;
	not.pred 	%p9, %p8;
	@%p9 bra 	$L__BB0_12;
	add.s32 	%r65, %r79, %r5;
	mul.wide.s32 	%rd41, %r65, 4;
	add.s64 	%rd42, %rd2, %rd41;
	ld.global.f32 	%f57, [%rd42];
	mad.lo.s32 	%r66, %r79, %r44, %r50;
	mul.wide.u32 	%rd43, %r66, 4;
	add.s64 	%rd44, %rd1, %rd43;
	ld.global.f32 	%f58, [%rd44];
	fma.rn.f32 	%f66, %f57, %f58, %f66;
$L__BB0_12:
	add.s32 	%r67, %r5, %r50;
	cvta.to.global.u64 	%rd45, %rd4;
	mul.wide.s32 	%rd46, %r67, 4;
	add.s64 	%rd47, %rd45, %rd46;
	st.global.f32 	[%rd47], %f66;
$L__BB0_13:
	ret;

}


// ===== COMPILED SASS (sm_100) =====

	.target	sm_100

	.elftype	@"ET_EXEC"


//--------------------- .note.nv.tkinfo           --------------------------
	.section	.note.nv.tkinfo,"",@"SHT_NOTE"
	.sectionflags	@"SHF_NOTE_NV_TKINFO"
	.tkinfo
        /*0018*/ 	.word	0x00000002
        /*0030*/ 	.string	""
        /*0030*/ 	.string	"ptxas"
        /*0030*/ 	.string	"Cuda compilation tools, release 13.0, V13.0.88"
        /*0030*/ 	.string	"Build cuda_13.0.r13.0/compiler.36424714_0"
        /*0030*/ 	.string	"-arch sm_100 -m 64 "



//--------------------- .note.nv.cuinfo           --------------------------
	.section	.note.nv.cuinfo,"",@"SHT_NOTE"
	.sectionflags	@"SHF_NOTE_NV_CUINFO"
        /*0018*/ 	.short	0x0002
        /*001a*/ 	.short	0x0064
        /*001c*/ 	.short	0x0082
	.zero		2


//--------------------- .nv.info                  --------------------------
	.section	.nv.info,"",@"SHT_CUDA_INFO"
	.align	4


	//----- nvinfo : EIATTR_REGCOUNT
	.align		4
        /*0000*/ 	.byte	0x04, 0x2f
        /*0002*/ 	.short	(.L_1 - .L_0)
	.align		4
.L_0:
        /*0004*/ 	.word	index@(_Z12matMulKernelPfS_S_i)
        /*0008*/ 	.word	0x00000020


	//----- nvinfo : EIATTR_FRAME_SIZE
	.align		4
.L_1:
        /*000c*/ 	.byte	0x04, 0x11
        /*000e*/ 	.short	(.L_3 - .L_2)
	.align		4
.L_2:
        /*0010*/ 	.word	index@(_Z12matMulKernelPfS_S_i)
        /*0014*/ 	.word	0x00000000


	//----- nvinfo : EIATTR_MIN_STACK_SIZE
	.align		4
.L_3:
        /*0018*/ 	.byte	0x04, 0x12
        /*001a*/ 	.short	(.L_5 - .L_4)
	.align		4
.L_4:
        /*001c*/ 	.word	index@(_Z12matMulKernelPfS_S_i)
        /*0020*/ 	.word	0x00000000
.L_5:


//--------------------- .nv.compat                --------------------------
	.section	.nv.compat,"",@"SHT_CUDA_COMPAT_INFO"
	.align	4
        /*0000*/ 	.byte	0x02, 0x09, 0x00, 0x00, 0x02, 0x02, 0x01, 0x00, 0x02, 0x05, 0x05, 0x00, 0x03, 0x07, 0x01, 0x01
        /*0010*/ 	.byte	0x02, 0x03, 0x00, 0x00, 0x02, 0x06, 0x01, 0x00, 0x04, 0x0b, 0x08, 0x00, 0x09, 0x00, 0x00, 0x00
        /*0020*/ 	.byte	0x00, 0x00, 0x00, 0x00


//--------------------- .nv.info._Z12matMulKernelPfS_S_i --------------------------
	.section	.nv.info._Z12matMulKernelPfS_S_i,"",@"SHT_CUDA_INFO"
	.sectionflags	@""
	.align	4


	//----- nvinfo : EIATTR_CUDA_API_VERSION
	.align		4
        /*0000*/ 	.byte	0x04, 0x37
        /*0002*/ 	.short	(.L_7 - .L_6)
.L_6:
        /*0004*/ 	.word	0x00000082


	//----- nvinfo : EIATTR_KPARAM_INFO
	.align		4
.L_7:
        /*0008*/ 	.byte	0x04, 0x17
        /*000a*/ 	.short	(.L_9 - .L_8)
.L_8:
        /*000c*/ 	.word	0x00000000
        /*0010*/ 	.short	0x0003
        /*0012*/ 	.short	0x0018
        /*0014*/ 	.byte	0x00, 0xf0, 0x11, 0x00


	//----- nvinfo : EIATTR_KPARAM_INFO
	.align		4
.L_9:
        /*0018*/ 	.byte	0x04, 0x17
        /*001a*/ 	.short	(.L_11 - .L_10)
.L_10:
        /*001c*/ 	.word	0x00000000
        /*0020*/ 	.short	0x0002
        /*0022*/ 	.short	0x0010
        /*0024*/ 	.byte	0x00, 0xf5, 0x21, 0x00


	//----- nvinfo : EIATTR_KPARAM_INFO
	.align		4
.L_11:
        /*0028*/ 	.byte	0x04, 0x17
        /*002a*/ 	.short	(.L_13 - .L_12)
.L_12:
        /*002c*/ 	.word	0x00000000
        /*0030*/ 	.short	0x0001
        /*0032*/ 	.short	0x0008
        /*0034*/ 	.byte	0x00, 0xf5, 0x21, 0x00


	//----- nvinfo : EIATTR_KPARAM_INFO
	.align		4
.L_13:
        /*0038*/ 	.byte	0x04, 0x17
        /*003a*/ 	.short	(.L_15 - .L_14)
.L_14:
        /*003c*/ 	.word	0x00000000
        /*0040*/ 	.short	0x0000
        /*0042*/ 	.short	0x0000
        /*0044*/ 	.byte	0x00, 0xf5, 0x21, 0x00


	//----- nvinfo : EIATTR_SPARSE_MMA_MASK
	.align		4
.L_15:
        /*0048*/ 	.byte	0x03, 0x50
        /*004a*/ 	.short	0x0000


	//----- nvinfo : EIATTR_MAXREG_COUNT
	.align		4
        /*004c*/ 	.byte	0x03, 0x1b
        /*004e*/ 	.short	0x00ff


	//----- nvinfo : EIATTR_MERCURY_ISA_VERSION
	.align		4
        /*0050*/ 	.byte	0x03, 0x5f
        /*0052*/ 	.short	0x0101


	//----- nvinfo : EIATTR_VRC_CTA_INIT_COUNT
	.align		4
        /*0054*/ 	.byte	0x02, 0x4a
	.zero		1
	.zero		1


	//----- nvinfo : EIATTR_EXIT_INSTR_OFFSETS
	.align		4
        /*0058*/ 	.byte	0x04, 0x1c
        /*005a*/ 	.short	(.L_17 - .L_16)


	//   ....[0]....
.L_16:
        /*005c*/ 	.word	0x000000d0


	//   ....[1]....
        /*0060*/ 	.word	0x00000930


	//----- nvinfo : EIATTR_CBANK_PARAM_SIZE
	.align		4
.L_17:
        /*0064*/ 	.byte	0x03, 0x19
        /*0066*/ 	.short	0x001c


	//----- nvinfo : EIATTR_PARAM_CBANK
	.align		4
        /*0068*/ 	.byte	0x04, 0x0a
        /*006a*/ 	.short	(.L_19 - .L_18)
	.align		4
.L_18:
        /*006c*/ 	.word	index@(.nv.constant0._Z12matMulKernelPfS_S_i)
        /*0070*/ 	.short	0x0380
        /*0072*/ 	.short	0x001c


	//----- nvinfo : EIATTR_SW_WAR
	.align		4
.L_19:
        /*0074*/ 	.byte	0x04, 0x36
        /*0076*/ 	.short	(.L_21 - .L_20)
.L_20:
        /*0078*/ 	.word	0x00000008
.L_21:


//--------------------- .nv.callgraph             --------------------------
	.section	.nv.callgraph,"",@"SHT_CUDA_CALLGRAPH"
	.align	4
	.sectionentsize	8
	.align		4
        /*0000*/ 	.word	0x00000000
	.align		4
        /*0004*/ 	.word	0xffffffff
	.align		4
        /*0008*/ 	.word	0x00000000
	.align		4
        /*000c*/ 	.word	0xfffffffe
	.align		4
        /*0010*/ 	.word	0x00000000
	.align		4
        /*0014*/ 	.word	0xfffffffd
	.align		4
        /*0018*/ 	.word	0x00000000
	.align		4
        /*001c*/ 	.word	0xfffffffc


//--------------------- .text._Z12matMulKernelPfS_S_i --------------------------
	.section	.text._Z12matMulKernelPfS_S_i,"ax",@progbits
	.align	128
        .global         _Z12matMulKernelPfS_S_i
        .type           _Z12matMulKernelPfS_S_i,@function
        .size           _Z12matMulKernelPfS_S_i,(.L_x_5 - _Z12matMulKernelPfS_S_i)
        .other          _Z12matMulKernelPfS_S_i,@"STO_CUDA_ENTRY STV_DEFAULT"
_Z12matMulKernelPfS_S_i:
.text._Z12matMulKernelPfS_S_i:
[----:B------:R-:W-:Y:S01]  /*0000*/  LDC R1, c[0x0][0x37c] ;  /* 0x0000df00ff017b82 */ /* 0x000fe20000000800 */
[----:B------:R-:W0:Y:S07]  /*0010*/  S2R R4, SR_CTAID.X ;  /* 0x0000000000047919 */ /* 0x000e2e0000002500 */
[----:B------:R-:W1:Y:S01]  /*0020*/  S2UR UR5, SR_CTAID.Y ;  /* 0x00000000000579c3 */ /* 0x000e620000002600 */
[----:B------:R-:W0:Y:S01]  /*0030*/  LDCU UR6, c[0x0][0x360] ;  /* 0x00006c00ff0677ac */ /* 0x000e220008000800 */
[----:B------:R-:W0:Y:S01]  /*0040*/  S2R R3, SR_TID.X ;  /* 0x0000000000037919 */ /* 0x000e220000002100 */
[----:B------:R-:W1:Y:S01]  /*0050*/  LDCU UR4, c[0x0][0x364] ;  /* 0x00006c80ff0477ac */ /* 0x000e620008000800 */
[----:B------:R-:W2:Y:S04]  /*0060*/  S2R R9, SR_TID.Y ;  /* 0x0000000000097919 */ /* 0x000ea80000002200 */
[----:B------:R-:W3:Y:S01]  /*0070*/  LDC R0, c[0x0][0x398] ;  /* 0x0000e600ff007b82 */ /* 0x000ee20000000800 */
[----:B-1----:R-:W-:Y:S01]  /*0080*/  UIMAD UR4, UR4, UR5, URZ ;  /* 0x00000005040472a4 */ /* 0x002fe2000f8e02ff */
[----:B0-----:R-:W-:-:S05]  /*0090*/  IMAD R4, R4, UR6, R3 ;  /* 0x0000000604047c24 */ /* 0x001fca000f8e0203 */
[----:B--2---:R-:W-:-:S04]  /*00a0*/  IADD3 R3, PT, PT, R9, UR4, RZ ;  /* 0x0000000409037c10 */ /* 0x004fc8000fffe0ff */
[----:B------:R-:W-:-:S04]  /*00b0*/  VIMNMX R5, PT, PT, R4, R3, !PT ;  /* 0x0000000304057248 */ /* 0x000fc80007fe0100 */
[----:B---3--:R-:W-:-:S13]  /*00c0*/  ISETP.GE.AND P0, PT, R5, R0, PT ;  /* 0x000000000500720c */ /* 0x008fda0003f06270 */
[----:B------:R-:W-:Y:S05]  /*00d0*/  @P0 EXIT ;  /* 0x000000000000094d */ /* 0x000fea0003800000 */
[C---:B------:R-:W-:Y:S01]  /*00e0*/  ISETP.GE.U32.AND P1, PT, R0.reuse, 0x8, PT ;  /* 0x000000080000780c */ /* 0x040fe20003f26070 */
[----:B------:R-:W0:Y:S01]  /*00f0*/  LDCU.64 UR8, c[0x0][0x358] ;  /* 0x00006b00ff0877ac */ /* 0x000e220008000a00 */
[----:B------:R-:W-:Y:S01]  /*0100*/  LOP3.LUT R2, R0, 0x7, RZ, 0xc0, !PT ;  /* 0x0000000700027812 */ /* 0x000fe200078ec0ff */
[----:B------:R-:W-:Y:S02]  /*0110*/  HFMA2 R10, -RZ, RZ, 0, 0 ;  /* 0x00000000ff0a7431 */ /* 0x000fe400000001ff */
[----:B------:R-:W-:Y:S01]  /*0120*/  IMAD R4, R4, R0, RZ ;  /* 0x0000000004047224 */ /* 0x000fe200078e02ff */
[----:B------:R-:W-:Y:S02]  /*0130*/  MOV R7, RZ ;  /* 0x000000ff00077202 */ /* 0x000fe40000000f00 */
[----:B------:R-:W-:-:S05]  /*0140*/  ISETP.NE.AND P0, PT, R2, RZ, PT ;  /* 0x000000ff0200720c */ /* 0x000fca0003f05270 */
[----:B------:R-:W-:Y:S08]  /*0150*/  @!P1 BRA `(.L_x_0) ;  /* 0x0000000000fc9947 */ /* 0x000ff00003800000 */
[----:B------:R-:W1:Y:S01]  /*0160*/  LDCU.64 UR6, c[0x0][0x380] ;  /* 0x00007000ff0677ac */ /* 0x000e620008000a00 */
[C---:B------:R-:W-:Y:S01]  /*0170*/  LOP3.LUT R7, R0.reuse, 0x7ffffff8, RZ, 0xc0, !PT ;  /* 0x7ffffff800077812 */ /* 0x040fe200078ec0ff */
[C-C-:B------:R-:W-:Y:S01]  /*0180*/  IMAD R11, R0.reuse, 0x3, R3.reuse ;  /* 0x00000003000b7824 */ /* 0x140fe200078e0203 */
[CC--:B------:R-:W-:Y:S01]  /*0190*/  LEA R5, R0.reuse, R3.reuse, 0x1 ;  /* 0x0000000300057211 */ /* 0x0c0fe200078e08ff */
[C-C-:B------:R-:W-:Y:S01]  /*01a0*/  IMAD R15, R0.reuse, 0x5, R3.reuse ;  /* 0x00000005000f7824 */ /* 0x140fe200078e0203 */
[CC--:B------:R-:W-:Y:S01]  /*01b0*/  LEA R13, R0.reuse, R3.reuse, 0x2 ;  /* 0x00000003000d7211 */ /* 0x0c0fe200078e10ff */
[C-C-:B------:R-:W-:Y:S01]  /*01c0*/  IMAD R17, R0.reuse, 0x6, R3.reuse ;  /* 0x0000000600117824 */ /* 0x140fe200078e0203 */
[----:B------:R-:W-:Y:S01]  /*01d0*/  MOV R10, RZ ;  /* 0x000000ff000a7202 */ /* 0x000fe20000000f00 */
[----:B------:R-:W-:Y:S01]  /*01e0*/  IMAD R25, R0, 0x7, R3 ;  /* 0x0000000700197824 */ /* 0x000fe200078e0203 */
[----:B------:R-:W-:Y:S02]  /*01f0*/  MOV R8, R4 ;  /* 0x0000000400087202 */ /* 0x000fe40000000f00 */
[----:B------:R-:W-:-:S02]  /*0200*/  MOV R29, R3 ;  /* 0x00000003001d7202 */ /* 0x000fc40000000f00 */
[----:B------:R-:W-:Y:S02]  /*0210*/  IADD3 R6, PT, PT, -R7, RZ, RZ ;  /* 0x000000ff07067210 */ /* 0x000fe40007ffe1ff */
[----:B------:R-:W-:Y:S01]  /*0220*/  IADD3 R9, PT, PT, R0, UR4, R9 ;  /* 0x0000000400097c10 */ /* 0x000fe2000fffe009 */
[----:B-1----:R-:W-:-:S04]  /*0230*/  UIADD3 UR5, UP0, UPT, UR6, 0x10, URZ ;  /* 0x0000001006057890 */ /* 0x002fc8000ff1e0ff */
[----:B------:R-:W-:-:S12]  /*0240*/  UIADD3.X UR4, UPT, UPT, URZ, UR7, URZ, UP0, !UPT ;  /* 0x00000007ff047290 */ /* 0x000fd800087fe4ff */
.L_x_1:
[----:B------:R-:W1:Y:S01]  /*0250*/  LDC.64 R18, c[0x0][0x388] ;  /* 0x0000e200ff127b82 */ /* 0x000e620000000a00 */
[----:B------:R-:W-:Y:S02]  /*0260*/  MOV R20, UR5 ;  /* 0x0000000500147c02 */ /* 0x000fe40008000f00 */
[----:B------:R-:W-:-:S03]  /*0270*/  MOV R21, UR4 ;  /* 0x0000000400157c02 */ /* 0x000fc60008000f00 */
[----:B------:R-:W-:-:S05]  /*0280*/  IMAD.WIDE R20, R8, 0x4, R20 ;  /* 0x0000000408147825 */ /* 0x000fca00078e0214 */
[----:B0-----:R-:W2:Y:S04]  /*0290*/  LDG.E R12, desc[UR8][R20.64+-0x10] ;  /* 0xfffff008140c7981 */ /* 0x001ea8000c1e1900 */
[----:B------:R-:W3:Y:S04]  /*02a0*/  LDG.E R14, desc[UR8][R20.64+-0xc] ;  /* 0xfffff408140e7981 */ /* 0x000ee8000c1e1900 */
[----:B------:R-:W4:Y:S01]  /*02b0*/  LDG.E R28, desc[UR8][R20.64+-0x8] ;  /* 0xfffff808141c7981 */ /* 0x000f22000c1e1900 */
[----:B-1----:R-:W-:-:S03]  /*02c0*/  IMAD.WIDE.U32 R22, R29, 0x4, R18 ;  /* 0x000000041d167825 */ /* 0x002fc600078e0012 */
[----:B------:R-:W5:Y:S04]  /*02d0*/  LDG.E R16, desc[UR8][R20.64+-0x4] ;  /* 0xfffffc0814107981 */ /* 0x000f68000c1e1900 */
[----:B------:R-:W2:Y:S01]  /*02e0*/  LDG.E R23, desc[UR8][R22.64] ;  /* 0x0000000816177981 */ /* 0x000ea2000c1e1900 */
[----:B------:R-:W-:-:S04]  /*02f0*/  IMAD.WIDE.U32 R26, R9, 0x4, R18 ;  /* 0x00000004091a7825 */ /* 0x000fc800078e0012 */
[----:B--2---:R-:W-:Y:S01]  /*0300*/  FFMA R10, R12, R23, R10 ;  /* 0x000000170c0a7223 */ /* 0x004fe2000000000a */
[--C-:B------:R-:W-:Y:S01]  /*0310*/  IMAD.WIDE.U32 R22, R5, 0x4, R18.reuse ;  /* 0x0000000405167825 */ /* 0x100fe200078e0012 */
[----:B------:R0:W3:Y:S05]  /*0320*/  LDG.E R12, desc[UR8][R26.64] ;  /* 0x000000081a0c7981 */ /* 0x0000ea000c1e1900 */
[----:B------:R-:W4:Y:S01]  /*0330*/  LDG.E R23, desc[UR8][R22.64] ;  /* 0x0000000816177981 */ /* 0x000f22000c1e1900 */
[----:B0-----:R-:W-:-:S05]  /*0340*/  IMAD.WIDE.U32 R26, R11, 0x4, R18 ;  /* 0x000000040b1a7825 */ /* 0x001fca00078e0012 */
[----:B------:R0:W5:Y:S02]  /*0350*/  LDG.E R24, desc[UR8][R26.64] ;  /* 0x000000081a187981 */ /* 0x000164000c1e1900 */
[----:B0-----:R-:W-:-:S04]  /*0360*/  IMAD.WIDE.U32 R26, R13, 0x4, R18 ;  /* 0x000000040d1a7825 */ /* 0x001fc800078e0012 */
[----:B---3--:R-:W-:Y:S02]  /*0370*/  FFMA R10, R14, R12, R10 ;  /* 0x0000000c0e0a7223 */ /* 0x008fe4000000000a */
[----:B------:R-:W2:Y:S02]  /*0380*/  LDG.E R14, desc[UR8][R20.64+0x4] ;  /* 0x00000408140e7981 */ /* 0x000ea4000c1e1900 */
[----:B----4-:R-:W-:Y:S01]  /*0390*/  FFMA R10, R28, R23, R10 ;  /* 0x000000171c0a7223 */ /* 0x010fe2000000000a */
[----:B------:R-:W-:Y:S01]  /*03a0*/  IMAD.WIDE.U32 R22, R15, 0x4, R18 ;  /* 0x000000040f167825 */ /* 0x000fe200078e0012 */
[----:B------:R-:W3:Y:S04]  /*03b0*/  LDG.E R12, desc[UR8][R20.64+0x8] ;  /* 0x00000808140c7981 */ /* 0x000ee8000c1e1900 */
[----:B------:R-:W4:Y:S01]  /*03c0*/  LDG.E R28, desc[UR8][R20.64+0xc] ;  /* 0x00000c08141c7981 */ /* 0x000f22000c1e1900 */
[----:B-----5:R-:W-:-:S03]  /*03d0*/  FFMA R10, R16, R24, R10 ;  /* 0x00000018100a7223 */ /* 0x020fc6000000000a */
[----:B------:R-:W2:Y:S04]  /*03e0*/  LDG.E R23, desc[UR8][R22.64] ;  /* 0x0000000816177981 */ /* 0x000ea8000c1e1900 */
[----:B------:R0:W5:Y:S04]  /*03f0*/  LDG.E R24, desc[UR8][R26.64] ;  /* 0x000000081a187981 */ /* 0x000168000c1e1900 */
[----:B------:R-:W5:Y:S01]  /*0400*/  LDG.E R16, desc[UR8][R20.64] ;  /* 0x0000000814107981 */ /* 0x000f62000c1e1900 */
[----:B0-----:R-:W-:-:S04]  /*0410*/  IMAD.WIDE.U32 R26, R17, 0x4, R18 ;  /* 0x00000004111a7825 */ /* 0x001fc800078e0012 */
[----:B------:R-:W-:Y:S02]  /*0420*/  IMAD.WIDE.U32 R18, R25, 0x4, R18 ;  /* 0x0000000419127825 */ /* 0x000fe400078e0012 */
[----:B------:R-:W3:Y:S04]  /*0430*/  LDG.E R27, desc[UR8][R26.64] ;  /* 0x000000081a1b7981 */ /* 0x000ee8000c1e1900 */
[----:B------:R-:W4:Y:S01]  /*0440*/  LDG.E R19, desc[UR8][R18.64] ;  /* 0x0000000812137981 */ /* 0x000f22000c1e1900 */
[----:B------:R-:W-:-:S04]  /*0450*/  IADD3 R6, PT, PT, R6, 0x8, RZ ;  /* 0x0000000806067810 */ /* 0x000fc80007ffe0ff */
[----:B------:R-:W-:Y:S02]  /*0460*/  ISETP.NE.AND P1, PT, R6, RZ, PT ;  /* 0x000000ff0600720c */ /* 0x000fe40003f25270 */
[C---:B------:R-:W-:Y:S02]  /*0470*/  LEA R9, R0.reuse, R9, 0x3 ;  /* 0x0000000900097211 */ /* 0x040fe400078e18ff */
[C---:B------:R-:W-:Y:S02]  /*0480*/  LEA R5, R0.reuse, R5, 0x3 ;  /* 0x0000000500057211 */ /* 0x040fe400078e18ff */
[C---:B------:R-:W-:Y:S02]  /*0490*/  LEA R11, R0.reuse, R11, 0x3 ;  /* 0x0000000b000b7211 */ /* 0x040fe400078e18ff */
[C---:B------:R-:W-:Y:S02]  /*04a0*/  LEA R13, R0.reuse, R13, 0x3 ;  /* 0x0000000d000d7211 */ /* 0x040fe400078e18ff */
[----:B------:R-:W-:-:S02]  /*04b0*/  LEA R15, R0, R15, 0x3 ;  /* 0x0000000f000f7211 */ /* 0x000fc400078e18ff */
[C---:B------:R-:W-:Y:S02]  /*04c0*/  LEA R17, R0.reuse, R17, 0x3 ;  /* 0x0000001100117211 */ /* 0x040fe400078e18ff */
[C---:B------:R-:W-:Y:S02]  /*04d0*/  LEA R25, R0.reuse, R25, 0x3 ;  /* 0x0000001900197211 */ /* 0x040fe400078e18ff */
[----:B------:R-:W-:Y:S02]  /*04e0*/  LEA R29, R0, R29, 0x3 ;  /* 0x0000001d001d7211 */ /* 0x000fe400078e18ff */
[----:B------:R-:W-:Y:S01]  /*04f0*/  IADD3 R8, PT, PT, R8, 0x8, RZ ;  /* 0x0000000808087810 */ /* 0x000fe20007ffe0ff */
[----:B-----5:R-:W-:-:S04]  /*0500*/  FFMA R10, R16, R24, R10 ;  /* 0x00000018100a7223 */ /* 0x020fc8000000000a */
[----:B--2---:R-:W-:-:S04]  /*0510*/  FFMA R10, R14, R23, R10 ;  /* 0x000000170e0a7223 */ /* 0x004fc8000000000a */
[----:B---3--:R-:W-:-:S04]  /*0520*/  FFMA R10, R12, R27, R10 ;  /* 0x0000001b0c0a7223 */ /* 0x008fc8000000000a */
[----:B----4-:R-:W-:Y:S01]  /*0530*/  FFMA R10, R28, R19, R10 ;  /* 0x000000131c0a7223 */ /* 0x010fe2000000000a */
[----:B------:R-:W-:Y:S06]  /*0540*/  @P1 BRA `(.L_x_1) ;  /* 0xfffffffc00401947 */ /* 0x000fec000383ffff */
.L_x_0:
[----:B------:R-:W-:Y:S05]  /*0550*/  @!P0 BRA `(.L_x_2) ;  /* 0x0000000000e48947 */ /* 0x000fea0003800000 */
[----:B------:R-:W-:Y:S02]  /*0560*/  ISETP.GE.U32.AND P0, PT, R2, 0x4, PT ;  /* 0x000000040200780c */ /* 0x000fe40003f06070 */
[----:B------:R-:W-:-:S04]  /*0570*/  LOP3.LUT R6, R0, 0x3, RZ, 0xc0, !PT ;  /* 0x0000000300067812 */ /* 0x000fc800078ec0ff */
[----:B------:R-:W-:-:S07]  /*0580*/  ISETP.NE.AND P1, PT, R6, RZ, PT ;  /* 0x000000ff0600720c */ /* 0x000fce0003f25270 */
[----:B------:R-:W-:Y:S06]  /*0590*/  @!P0 BRA `(.L_x_3) ;  /* 0x0000000000648947 */ /* 0x000fec0003800000 */
[----:B------:R-:W1:Y:S01]  /*05a0*/  LDC.64 R8, c[0x0][0x388] ;  /* 0x0000e200ff087b82 */ /* 0x000e620000000a00 */
[----:B------:R-:W-:Y:S01]  /*05b0*/  IMAD R19, R7, R0, R3 ;  /* 0x0000000007137224 */ /* 0x000fe200078e0203 */
[----:B------:R-:W-:-:S04]  /*05c0*/  IADD3 R5, PT, PT, R4, R7, RZ ;  /* 0x0000000704057210 */ /* 0x000fc80007ffe0ff */
[-C--:B------:R-:W-:Y:S02]  /*05d0*/  IADD3 R17, PT, PT, R19, R0.reuse, RZ ;  /* 0x0000000013117210 */ /* 0x080fe40007ffe0ff */
[----:B------:R-:W2:Y:S02]  /*05e0*/  LDC.64 R12, c[0x0][0x380] ;  /* 0x0000e000ff0c7b82 */ /* 0x000ea40000000a00 */
[----:B------:R-:W-:Y:S01]  /*05f0*/  IADD3 R11, PT, PT, R17, R0, RZ ;  /* 0x00000000110b7210 */ /* 0x000fe20007ffe0ff */
[----:B-1----:R-:W-:-:S04]  /*0600*/  IMAD.WIDE.U32 R18, R19, 0x4, R8 ;  /* 0x0000000413127825 */ /* 0x002fc800078e0008 */
[----:B------:R-:W-:Y:S02]  /*0610*/  IMAD.WIDE.U32 R16, R17, 0x4, R8 ;  /* 0x0000000411107825 */ /* 0x000fe400078e0008 */
[----:B0-----:R-:W3:Y:S02]  /*0620*/  LDG.E R18, desc[UR8][R18.64] ;  /* 0x0000000812127981 */ /* 0x001ee4000c1e1900 */
[----:B--2---:R-:W-:Y:S02]  /*0630*/  IMAD.WIDE R12, R5, 0x4, R12 ;  /* 0x00000004050c7825 */ /* 0x004fe400078e020c */
[----:B------:R-:W2:Y:S02]  /*0640*/  LDG.E R16, desc[UR8][R16.64] ;  /* 0x0000000810107981 */ /* 0x000ea4000c1e1900 */
[C-C-:B------:R-:W-:Y:S01]  /*0650*/  IMAD.WIDE.U32 R14, R11.reuse, 0x4, R8.reuse ;  /* 0x000000040b0e7825 */ /* 0x140fe200078e0008 */
[----:B------:R-:W-:Y:S01]  /*0660*/  IADD3 R11, PT, PT, R11, R0, RZ ;  /* 0x000000000b0b7210 */ /* 0x000fe20007ffe0ff */
[----:B------:R-:W3:Y:S04]  /*0670*/  LDG.E R5, desc[UR8][R12.64] ;  /* 0x000000080c057981 */ /* 0x000ee8000c1e1900 */
[----:B------:R-:W2:Y:S01]  /*0680*/  LDG.E R2, desc[UR8][R12.64+0x4] ;  /* 0x000004080c027981 */ /* 0x000ea2000c1e1900 */
[----:B------:R-:W-:-:S03]  /*0690*/  IMAD.WIDE.U32 R8, R11, 0x4, R8 ;  /* 0x000000040b087825 */ /* 0x000fc600078e0008 */
[----:B------:R-:W4:Y:S04]  /*06a0*/  LDG.E R14, desc[UR8][R14.64] ;  /* 0x000000080e0e7981 */ /* 0x000f28000c1e1900 */
[----:B------:R-:W4:Y:S04]  /*06b0*/  LDG.E R11, desc[UR8][R12.64+0x8] ;  /* 0x000008080c0b7981 */ /* 0x000f28000c1e1900 */
[----:B------:R-:W5:Y:S04]  /*06c0*/  LDG.E R21, desc[UR8][R12.64+0xc] ;  /* 0x00000c080c157981 */ /* 0x000f68000c1e1900 */
[----:B------:R-:W5:Y:S01]  /*06d0*/  LDG.E R8, desc[UR8][R8.64] ;  /* 0x0000000808087981 */ /* 0x000f62000c1e1900 */
[----:B------:R-:W-:Y:S01]  /*06e0*/  IADD3 R7, PT, PT, R7, 0x4, RZ ;  /* 0x0000000407077810 */ /* 0x000fe20007ffe0ff */
[----:B---3--:R-:W-:-:S04]  /*06f0*/  FFMA R5, R5, R18, R10 ;  /* 0x0000001205057223 */ /* 0x008fc8000000000a */
[----:B--2---:R-:W-:-:S04]  /*0700*/  FFMA R2, R2, R16, R5 ;  /* 0x0000001002027223 */ /* 0x004fc80000000005 */
[----:B----4-:R-:W-:-:S04]  /*0710*/  FFMA R2, R11, R14, R2 ;  /* 0x0000000e0b027223 */ /* 0x010fc80000000002 */
[----:B-----5:R-:W-:-:S07]  /*0720*/  FFMA R10, R21, R8, R2 ;  /* 0x00000008150a7223 */ /* 0x020fce0000000002 */
.L_x_3:
[----:B------:R-:W-:Y:S05]  /*0730*/  @!P1 BRA `(.L_x_2) ;  /* 0x00000000006c9947 */ /* 0x000fea0003800000 */
[----:B------:R-:W1:Y:S01]  /*0740*/  LDC.64 R18, c[0x0][0x388] ;  /* 0x0000e200ff127b82 */ /* 0x000e620000000a00 */
[----:B------:R-:W-:Y:S02]  /*0750*/  ISETP.NE.AND P0, PT, R6, 0x1, PT ;  /* 0x000000010600780c */ /* 0x000fe40003f05270 */
[----:B------:R-:W-:-:S04]  /*0760*/  LOP3.LUT R2, R0, 0x1, RZ, 0xc0, !PT ;  /* 0x0000000100027812 */ /* 0x000fc800078ec0ff */
[----:B------:R-:W-:Y:S01]  /*0770*/  ISETP.NE.U32.AND P1, PT, R2, 0x1, PT ;  /* 0x000000010200780c */ /* 0x000fe20003f25070 */
[----:B------:R-:W2:Y:S06]  /*0780*/  LDC.64 R8, c[0x0][0x380] ;  /* 0x0000e000ff087b82 */ /* 0x000eac0000000a00 */
[C---:B------:R-:W-:Y:S01]  /*0790*/  @P0 IMAD R17, R7.reuse, R0, R3 ;  /* 0x0000000007110224 */ /* 0x040fe200078e0203 */
[----:B------:R-:W-:Y:S01]  /*07a0*/  @P0 IADD3 R5, PT, PT, R4, R7, RZ ;  /* 0x0000000704050210 */ /* 0x000fe20007ffe0ff */
[----:B------:R-:W3:Y:S01]  /*07b0*/  LDC.64 R14, c[0x0][0x380] ;  /* 0x0000e000ff0e7b82 */ /* 0x000ee20000000a00 */
[----:B------:R-:W-:-:S02]  /*07c0*/  @P0 IADD3 R7, PT, PT, R7, 0x2, RZ ;  /* 0x0000000207070810 */ /* 0x000fc40007ffe0ff */
[----:B------:R-:W-:-:S05]  /*07d0*/  @P0 IADD3 R11, PT, PT, R17, R0, RZ ;  /* 0x00000000110b0210 */ /* 0x000fca0007ffe0ff */
[----:B------:R-:W4:Y:S01]  /*07e0*/  LDC.64 R12, c[0x0][0x388] ;  /* 0x0000e200ff0c7b82 */ /* 0x000f220000000a00 */
[----:B-1----:R-:W-:-:S04]  /*07f0*/  @P0 IMAD.WIDE.U32 R16, R17, 0x4, R18 ;  /* 0x0000000411100825 */ /* 0x002fc800078e0012 */
[----:B------:R-:W-:Y:S02]  /*0800*/  @P0 IMAD.WIDE.U32 R18, R11, 0x4, R18 ;  /* 0x000000040b120825 */ /* 0x000fe400078e0012 */
[----:B0-----:R-:W5:Y:S02]  /*0810*/  @P0 LDG.E R16, desc[UR8][R16.64] ;  /* 0x0000000810100981 */ /* 0x001f64000c1e1900 */
[----:B--2---:R-:W-:Y:S01]  /*0820*/  @P0 IMAD.WIDE R8, R5, 0x4, R8 ;  /* 0x0000000405080825 */ /* 0x004fe200078e0208 */
[----:B------:R-:W-:Y:S01]  /*0830*/  @!P1 IADD3 R5, PT, PT, R4, R7, RZ ;  /* 0x0000000704059210 */ /* 0x000fe20007ffe0ff */
[----:B------:R-:W2:Y:S02]  /*0840*/  @P0 LDG.E R18, desc[UR8][R18.64] ;  /* 0x0000000812120981 */ /* 0x000ea4000c1e1900 */
[----:B------:R-:W-:Y:S02]  /*0850*/  @!P1 IMAD R7, R7, R0, R3 ;  /* 0x0000000007079224 */ /* 0x000fe400078e0203 */
[----:B------:R-:W5:Y:S01]  /*0860*/  @P0 LDG.E R11, desc[UR8][R8.64] ;  /* 0x00000008080b0981 */ /* 0x000f62000c1e1900 */
[----:B---3--:R-:W-:-:S03]  /*0870*/  @!P1 IMAD.WIDE R14, R5, 0x4, R14 ;  /* 0x00000004050e9825 */ /* 0x008fc600078e020e */
[----:B------:R-:W2:Y:S04]  /*0880*/  @P0 LDG.E R0, desc[UR8][R8.64+0x4] ;  /* 0x0000040808000981 */ /* 0x000ea8000c1e1900 */
[----:B------:R-:W3:Y:S01]  /*0890*/  @!P1 LDG.E R15, desc[UR8][R14.64] ;  /* 0x000000080e0f9981 */ /* 0x000ee2000c1e1900 */
[----:B----4-:R-:W-:-:S06]  /*08a0*/  @!P1 IMAD.WIDE.U32 R12, R7, 0x4, R12 ;  /* 0x00000004070c9825 */ /* 0x010fcc00078e000c */
[----:B------:R-:W3:Y:S01]  /*08b0*/  @!P1 LDG.E R12, desc[UR8][R12.64] ;  /* 0x000000080c0c9981 */ /* 0x000ee2000c1e1900 */
[----:B-----5:R-:W-:-:S04]  /*08c0*/  @P0 FFMA R11, R11, R16, R10 ;  /* 0x000000100b0b0223 */ /* 0x020fc8000000000a */
[----:B--2---:R-:W-:-:S04]  /*08d0*/  @P0 FFMA R10, R0, R18, R11 ;  /* 0x00000012000a0223 */ /* 0x004fc8000000000b */
[----:B---3--:R-:W-:-:S07]  /*08e0*/  @!P1 FFMA R10, R15, R12, R10 ;  /* 0x0000000c0f0a9223 */ /* 0x008fce000000000a */
.L_x_2:
[----:B------:R-:W1:Y:S01]  /*08f0*/  LDC.64 R6, c[0x0][0x390] ;  /* 0x0000e400ff067b82 */ /* 0x000e620000000a00 */
[----:B------:R-:W-:-:S05]  /*0900*/  IADD3 R3, PT, PT, R3, R4, RZ ;  /* 0x0000000403037210 */ /* 0x000fca0007ffe0ff */
[----:B-1----:R-:W-:-:S05]  /*0910*/  IMAD.WIDE R2, R3, 0x4, R6 ;  /* 0x0000000403027825 */ /* 0x002fca00078e0206 */
[----:B0-----:R-:W-:Y:S01]  /*0920*/  STG.E desc[UR8][R2.64], R10 ;  /* 0x0000000a02007986 */ /* 0x001fe2000c101908 */
[----:B------:R-:W-:Y:S05]  /*0930*/  EXIT ;  /* 0x000000000000794d */ /* 0x000fea0003800000 */
.L_x_4:
[----:B------:R-:W-:-:S00]  /*0940*/  BRA `(.L_x_4) ;  /* 0xfffffffc00fc7947 */ /* 0x000fc0000383ffff */
[----:B------:R-:W-:-:S00]  /*0950*/  NOP ;  /* 0x0000000000007918 */ /* 0x000fc00000000000 */
        /* <DEDUP_REMOVED lines=10> */
.L_x_5:


//--------------------- .nv.shared.reserved.0     --------------------------
	.section	.nv.shared.reserved.0,"aw",@nobits
	.weak		__nv_reservedSMEM_offset_0_alias
	.size		__nv_reservedSMEM_offset_0_alias, 0, 64
	.other		__nv_reservedSMEM_offset_0_alias,@"STO_CUDA_RESERVED_SHARED STV_DEFAULT"
__nv_reservedSMEM_offset_0_alias:
	.zero		0
	.zero		64


//--------------------- .nv.constant0._Z12matMulKernelPfS_S_i --------------------------
	.section	.nv.constant0._Z12matMulKernelPfS_S_i,"a",@progbits
	.sectionflags	@""
	.align	4
.nv.constant0._Z12matMulKernelPfS_S_i:
	.zero		924


//--------------------- SYMBOLS --------------------------

	.type		.nv.reservedSmem.offset0,@object
	.size		.nv.reservedSmem.offset0,0x4
